//
// Generated by NVIDIA NVVM Compiler
//
// Compiler Build ID: CL-36424714
// Cuda compilation tools, release 13.0, V13.0.88
// Based on NVVM 20.0.0
//

.version 9.0
.target sm_100
.address_size 64

	// .globl	_Z9some_funcPdd

.visible .entry _Z9some_funcPdd(
	.param .u64 .ptr .align 1 _Z9some_funcPdd_param_0,
	.param .f64 _Z9some_funcPdd_param_1
)
{
	.reg .b32 	%r<2>;
	.reg .b64 	%rd<5>;
	.reg .b64 	%fd<2>;

	ld.param.u64 	%rd1, [_Z9some_funcPdd_param_0];
	ld.param.f64 	%fd1, [_Z9some_funcPdd_param_1];
	cvta.to.global.u64 	%rd2, %rd1;
	mov.u32 	%r1, %tid.x;
	mul.wide.u32 	%rd3, %r1, 8;
	add.s64 	%rd4, %rd2, %rd3;
	st.global.f64 	[%rd4], %fd1;
	ret;

}


// ===== COMPILED SASS (sm_100) =====

	.target	sm_100

	.elftype	@"ET_EXEC"


//--------------------- .note.nv.tkinfo           --------------------------
	.section	.note.nv.tkinfo,"",@"SHT_NOTE"
	.sectionflags	@"SHF_NOTE_NV_TKINFO"
	.tkinfo
        /*0018*/ 	.word	0x00000002
        /*0030*/ 	.string	""
        /*0030*/ 	.string	"ptxas"
        /*0030*/ 	.string	"Cuda compilation tools, release 13.0, V13.0.88"
        /*0030*/ 	.string	"Build cuda_13.0.r13.0/compiler.36424714_0"
        /*0030*/ 	.string	"-arch sm_100 -m 64 "



//--------------------- .note.nv.cuinfo           --------------------------
	.section	.note.nv.cuinfo,"",@"SHT_NOTE"
	.sectionflags	@"SHF_NOTE_NV_CUINFO"
        /*0018*/ 	.short	0x0002
        /*001a*/ 	.short	0x0064
        /*001c*/ 	.short	0x0082
	.zero		2


//--------------------- .nv.info                  --------------------------
	.section	.nv.info,"",@"SHT_CUDA_INFO"
	.align	4


	//----- nvinfo : EIATTR_REGCOUNT
	.align		4
        /*0000*/ 	.byte	0x04, 0x2f
        /*0002*/ 	.short	(.L_1 - .L_0)
	.align		4
.L_0:
        /*0004*/ 	.word	index@(_Z9some_funcPdd)
        /*0008*/ 	.word	0x0000000a


	//----- nvinfo : EIATTR_FRAME_SIZE
	.align		4
.L_1:
        /*000c*/ 	.byte	0x04, 0x11
        /*000e*/ 	.short	(.L_3 - .L_2)
	.align		4
.L_2:
        /*0010*/ 	.word	index@(_Z9some_funcPdd)
        /*0014*/ 	.word	0x00000000


	//----- nvinfo : EIATTR_MIN_STACK_SIZE
	.align		4
.L_3:
        /*0018*/ 	.byte	0x04, 0x12
        /*001a*/ 	.short	(.L_5 - .L_4)
	.align		4
.L_4:
        /*001c*/ 	.word	index@(_Z9some_funcPdd)
        /*0020*/ 	.word	0x00000000
.L_5:


//--------------------- .nv.compat                --------------------------
	.section	.nv.compat,"",@"SHT_CUDA_COMPAT_INFO"
	.align	4
        /*0000*/ 	.byte	0x02, 0x09, 0x00, 0x00, 0x02, 0x02, 0x01, 0x00, 0x02, 0x05, 0x05, 0x00, 0x03, 0x07, 0x01, 0x01
        /*0010*/ 	.byte	0x02, 0x03, 0x00, 0x00, 0x02, 0x06, 0x01, 0x00, 0x04, 0x0b, 0x08, 0x00, 0x09, 0x00, 0x00, 0x00
        /*0020*/ 	.byte	0x00, 0x00, 0x00, 0x00


//--------------------- .nv.info._Z9some_funcPdd  --------------------------
	.section	.nv.info._Z9some_funcPdd,"",@"SHT_CUDA_INFO"
	.sectionflags	@""
	.align	4


	//----- nvinfo : EIATTR_CUDA_API_VERSION
	.align		4
        /*0000*/ 	.byte	0x04, 0x37
        /*0002*/ 	.short	(.L_7 - .L_6)
.L_6:
        /*0004*/ 	.word	0x00000082


	//----- nvinfo : EIATTR_KPARAM_INFO
	.align		4
.L_7:
        /*0008*/ 	.byte	0x04, 0x17
        /*000a*/ 	.short	(.L_9 - .L_8)
.L_8:
        /*000c*/ 	.word	0x00000000
        /*0010*/ 	.short	0x0001
        /*0012*/ 	.short	0x0008
        /*0014*/ 	.byte	0x00, 0xf0, 0x21, 0x00


	//----- nvinfo : EIATTR_KPARAM_INFO
	.align		4
.L_9:
        /*0018*/ 	.byte	0x04, 0x17
        /*001a*/ 	.short	(.L_11 - .L_10)
.L_10:
        /*001c*/ 	.word	0x00000000
        /*0020*/ 	.short	0x0000
        /*0022*/ 	.short	0x0000
        /*0024*/ 	.byte	0x00, 0xf5, 0x21, 0x00


	//----- nvinfo : EIATTR_SPARSE_MMA_MASK
	.align		4
.L_11:
        /*0028*/ 	.byte	0x03, 0x50
        /*002a*/ 	.short	0x0000


	//----- nvinfo : EIATTR_MAXREG_COUNT
	.align		4
        /*002c*/ 	.byte	0x03, 0x1b
        /*002e*/ 	.short	0x00ff


	//----- nvinfo : EIATTR_MERCURY_ISA_VERSION
	.align		4
        /*0030*/ 	.byte	0x03, 0x5f
        /*0032*/ 	.short	0x0101


	//----- nvinfo : EIATTR_VRC_CTA_INIT_COUNT
	.align		4
        /*0034*/ 	.byte	0x02, 0x4a
	.zero		1
	.zero		1


	//----- nvinfo : EIATTR_EXIT_INSTR_OFFSETS
	.align		4
        /*0038*/ 	.byte	0x04, 0x1c
        /*003a*/ 	.short	(.L_13 - .L_12)


	//   ....[0]....
.L_12:
        /*003c*/ 	.word	0x00000070


	//----- nvinfo : EIATTR_CBANK_PARAM_SIZE
	.align		4
.L_13:
        /*0040*/ 	.byte	0x03, 0x19
        /*0042*/ 	.short	0x0010


	//----- nvinfo : EIATTR_PARAM_CBANK
	.align		4
        /*0044*/ 	.byte	0x04, 0x0a
        /*0046*/ 	.short	(.L_15 - .L_14)
	.align		4
.L_14:
        /*0048*/ 	.word	index@(.nv.constant0._Z9some_funcPdd)
        /*004c*/ 	.short	0x0380
        /*004e*/ 	.short	0x0010


	//----- nvinfo : EIATTR_SW_WAR
	.align		4
.L_15:
        /*0050*/ 	.byte	0x04, 0x36
        /*0052*/ 	.short	(.L_17 - .L_16)
.L_16:
        /*0054*/ 	.word	0x00000008
.L_17:


//--------------------- .nv.callgraph             --------------------------
	.section	.nv.callgraph,"",@"SHT_CUDA_CALLGRAPH"
	.align	4
	.sectionentsize	8
	.align		4
        /*0000*/ 	.word	0x00000000
	.align		4
        /*0004*/ 	.word	0xffffffff
	.align		4
        /*0008*/ 	.word	0x00000000
	.align		4
        /*000c*/ 	.word	0xfffffffe
	.align		4
        /*0010*/ 	.word	0x00000000
	.align		4
        /*0014*/ 	.word	0xfffffffd
	.align		4
        /*0018*/ 	.word	0x00000000
	.align		4
        /*001c*/ 	.word	0xfffffffc


//--------------------- .text._Z9some_funcPdd     --------------------------
	.section	.text._Z9some_funcPdd,"ax",@progbits
	.align	128
        .global         _Z9some_funcPdd
        .type           _Z9some_funcPdd,@function
        .size           _Z9some_funcPdd,(.L_x_1 - _Z9some_funcPdd)
        .other          _Z9some_funcPdd,@"STO_CUDA_ENTRY STV_DEFAULT"
_Z9some_funcPdd:
.text._Z9some_funcPdd:
[----:B------:R-:W-:Y:S01]  /*0000*/  LDC R1, c[0x0][0x37c] ;  /* 0x0000df00ff017b82 */ /* 0x000fe20000000800 */
[----:B------:R-:W0:Y:S07]  /*0010*/  S2R R7, SR_TID.X ;  /* 0x0000000000077919 */ /* 0x000e2e0000002100 */
[----:B------:R-:W0:Y:S01]  /*0020*/  LDC.64 R2, c[0x0][0x380] ;  /* 0x0000e000ff027b82 */ /* 0x000e220000000a00 */
[----:B------:R-:W1:Y:S07]  /*0030*/  LDCU.64 UR4, c[0x0][0x358] ;  /* 0x00006b00ff0477ac */ /* 0x000e6e0008000a00 */
[----:B------:R-:W1:Y:S01]  /*0040*/  LDC.64 R4, c[0x0][0x388] ;  /* 0x0000e200ff047b82 */ /* 0x000e620000000a00 */
[----:B0-----:R-:W-:-:S05]  /*0050*/  IMAD.WIDE.U32 R2, R7, 0x8, R2 ;  /* 0x0000000807027825 */ /* 0x001fca00078e0002 */
[----:B-1----:R-:W-:Y:S01]  /*0060*/  STG.E.64 desc[UR4][R2.64], R4 ;  /* 0x0000000402007986 */ /* 0x002fe2000c101b04 */
[----:B------:R-:W-:Y:S05]  /*0070*/  EXIT ;  /* 0x000000000000794d */ /* 0x000fea0003800000 */
.L_x_0:
[----:B------:R-:W-:-:S00]  /*0080*/  BRA `(.L_x_0) ;  /* 0xfffffffc00fc7947 */ /* 0x000fc0000383ffff */
[----:B------:R-:W-:-:S00]  /*0090*/  NOP ;  /* 0x0000000000007918 */ /* 0x000fc00000000000 */
        /* <DEDUP_REMOVED lines=14> */
.L_x_1:


//--------------------- .nv.shared.reserved.0     --------------------------
	.section	.nv.shared.reserved.0,"aw",@nobits
	.weak		__nv_reservedSMEM_offset_0_alias
	.size		__nv_reservedSMEM_offset_0_alias, 0, 64
	.other		__nv_reservedSMEM_offset_0_alias,@"STO_CUDA_RESERVED_SHARED STV_DEFAULT"
__nv_reservedSMEM_offset_0_alias:
	.zero		0
	.zero		64


//--------------------- .nv.constant0._Z9some_funcPdd --------------------------
	.section	.nv.constant0._Z9some_funcPdd,"a",@progbits
	.sectionflags	@""
	.align	4
.nv.constant0._Z9some_funcPdd:
	.zero		912


//--------------------- SYMBOLS --------------------------

	.type		.nv.reservedSmem.offset0,@object
	.size		.nv.reservedSmem.offset0,0x4
